//
// Generated by NVIDIA NVVM Compiler
//
// Compiler Build ID: CL-36424714
// Cuda compilation tools, release 13.0, V13.0.88
// Based on NVVM 20.0.0
//

.version 9.0
.target sm_100
.address_size 64

	// .globl	_Z3dotPfS_S_iii

.visible .entry _Z3dotPfS_S_iii(
	.param .u64 .ptr .align 1 _Z3dotPfS_S_iii_param_0,
	.param .u64 .ptr .align 1 _Z3dotPfS_S_iii_param_1,
	.param .u64 .ptr .align 1 _Z3dotPfS_S_iii_param_2,
	.param .u32 _Z3dotPfS_S_iii_param_3,
	.param .u32 _Z3dotPfS_S_iii_param_4,
	.param .u32 _Z3dotPfS_S_iii_param_5
)
{
	.reg .pred 	%p<13>;
	.reg .b32 	%r<41>;
	.reg .b32 	%f<68>;
	.reg .b64 	%rd<53>;

	ld.param.u64 	%rd7, [_Z3dotPfS_S_iii_param_0];
	ld.param.u64 	%rd8, [_Z3dotPfS_S_iii_param_1];
	ld.param.u64 	%rd6, [_Z3dotPfS_S_iii_param_2];
	ld.param.u32 	%r20, [_Z3dotPfS_S_iii_param_3];
	ld.param.u32 	%r18, [_Z3dotPfS_S_iii_param_4];
	ld.param.u32 	%r19, [_Z3dotPfS_S_iii_param_5];
	cvta.to.global.u64 	%rd1, %rd8;
	cvta.to.global.u64 	%rd2, %rd7;
	mov.u32 	%r21, %ctaid.y;
	mov.u32 	%r22, %ntid.y;
	mov.u32 	%r23, %tid.y;
	mad.lo.s32 	%r1, %r21, %r22, %r23;
	mov.u32 	%r24, %ctaid.x;
	mov.u32 	%r25, %ntid.x;
	mov.u32 	%r26, %tid.x;
	mad.lo.s32 	%r2, %r24, %r25, %r26;
	setp.ge.s32 	%p1, %r1, %r20;
	setp.ge.s32 	%p2, %r2, %r18;
	or.pred  	%p3, %p1, %p2;
	@%p3 bra 	$L__BB0_14;
	setp.lt.s32 	%p4, %r19, 1;
	mov.f32 	%f67, 0f00000000;
	@%p4 bra 	$L__BB0_13;
	mul.lo.s32 	%r3, %r19, %r1;
	and.b32  	%r4, %r19, 7;
	setp.lt.u32 	%p5, %r19, 8;
	mov.f32 	%f67, 0f00000000;
	mov.b32 	%r39, 0;
	@%p5 bra 	$L__BB0_5;
	and.b32  	%r39, %r19, 2147483640;
	neg.s32 	%r37, %r39;
	shl.b32 	%r7, %r18, 3;
	mul.wide.u32 	%rd9, %r3, 4;
	add.s64 	%rd10, %rd9, %rd2;
	add.s64 	%rd52, %rd10, 16;
	mov.f32 	%f67, 0f00000000;
	mul.wide.s32 	%rd13, %r18, 4;
	mov.u32 	%r36, %r2;
$L__BB0_4:
	.pragma "nounroll";
	ld.global.f32 	%f17, [%rd52+-16];
	mul.wide.s32 	%rd11, %r36, 4;
	add.s64 	%rd12, %rd1, %rd11;
	ld.global.f32 	%f18, [%rd12];
	fma.rn.f32 	%f19, %f17, %f18, %f67;
	ld.global.f32 	%f20, [%rd52+-12];
	add.s64 	%rd14, %rd12, %rd13;
	ld.global.f32 	%f21, [%rd14];
	fma.rn.f32 	%f22, %f20, %f21, %f19;
	ld.global.f32 	%f23, [%rd52+-8];
	add.s64 	%rd15, %rd14, %rd13;
	ld.global.f32 	%f24, [%rd15];
	fma.rn.f32 	%f25, %f23, %f24, %f22;
	ld.global.f32 	%f26, [%rd52+-4];
	add.s64 	%rd16, %rd15, %rd13;
	ld.global.f32 	%f27, [%rd16];
	fma.rn.f32 	%f28, %f26, %f27, %f25;
	ld.global.f32 	%f29, [%rd52];
	add.s64 	%rd17, %rd16, %rd13;
	ld.global.f32 	%f30, [%rd17];
	fma.rn.f32 	%f31, %f29, %f30, %f28;
	ld.global.f32 	%f32, [%rd52+4];
	add.s64 	%rd18, %rd17, %rd13;
	ld.global.f32 	%f33, [%rd18];
	fma.rn.f32 	%f34, %f32, %f33, %f31;
	ld.global.f32 	%f35, [%rd52+8];
	add.s64 	%rd19, %rd18, %rd13;
	ld.global.f32 	%f36, [%rd19];
	fma.rn.f32 	%f37, %f35, %f36, %f34;
	ld.global.f32 	%f38, [%rd52+12];
	add.s64 	%rd20, %rd19, %rd13;
	ld.global.f32 	%f39, [%rd20];
	fma.rn.f32 	%f67, %f38, %f39, %f37;
	add.s32 	%r37, %r37, 8;
	add.s32 	%r36, %r36, %r7;
	add.s64 	%rd52, %rd52, 32;
	setp.ne.s32 	%p6, %r37, 0;
	@%p6 bra 	$L__BB0_4;
$L__BB0_5:
	setp.eq.s32 	%p7, %r4, 0;
	@%p7 bra 	$L__BB0_13;
	and.b32  	%r13, %r19, 3;
	setp.lt.u32 	%p8, %r4, 4;
	@%p8 bra 	$L__BB0_8;
	add.s32 	%r28, %r39, %r3;
	mul.wide.u32 	%rd21, %r28, 4;
	add.s64 	%rd22, %rd2, %rd21;
	ld.global.f32 	%f41, [%rd22];
	mad.lo.s32 	%r29, %r39, %r18, %r2;
	mul.wide.s32 	%rd23, %r29, 4;
	add.s64 	%rd24, %rd1, %rd23;
	ld.global.f32 	%f42, [%rd24];
	fma.rn.f32 	%f43, %f41, %f42, %f67;
	cvt.u64.u32 	%rd25, %r3;
	cvt.u64.u32 	%rd26, %r39;
	add.s64 	%rd27, %rd26, %rd25;
	shl.b64 	%rd28, %rd27, 2;
	add.s64 	%rd29, %rd2, %rd28;
	ld.global.f32 	%f44, [%rd29+4];
	mul.wide.s32 	%rd30, %r18, 4;
	add.s64 	%rd31, %rd24, %rd30;
	ld.global.f32 	%f45, [%rd31];
	fma.rn.f32 	%f46, %f44, %f45, %f43;
	ld.global.f32 	%f47, [%rd29+8];
	add.s64 	%rd32, %rd31, %rd30;
	ld.global.f32 	%f48, [%rd32];
	fma.rn.f32 	%f49, %f47, %f48, %f46;
	ld.global.f32 	%f50, [%rd29+12];
	add.s64 	%rd33, %rd32, %rd30;
	ld.global.f32 	%f51, [%rd33];
	fma.rn.f32 	%f67, %f50, %f51, %f49;
	add.s32 	%r39, %r39, 4;
$L__BB0_8:
	setp.eq.s32 	%p9, %r13, 0;
	@%p9 bra 	$L__BB0_13;
	setp.eq.s32 	%p10, %r13, 1;
	@%p10 bra 	$L__BB0_11;
	add.s32 	%r30, %r39, %r3;
	mul.wide.u32 	%rd34, %r30, 4;
	add.s64 	%rd35, %rd2, %rd34;
	ld.global.f32 	%f53, [%rd35];
	mad.lo.s32 	%r31, %r39, %r18, %r2;
	mul.wide.s32 	%rd36, %r31, 4;
	add.s64 	%rd37, %rd1, %rd36;
	ld.global.f32 	%f54, [%rd37];
	fma.rn.f32 	%f55, %f53, %f54, %f67;
	cvt.u64.u32 	%rd38, %r3;
	cvt.u64.u32 	%rd39, %r39;
	add.s64 	%rd40, %rd39, %rd38;
	shl.b64 	%rd41, %rd40, 2;
	add.s64 	%rd42, %rd2, %rd41;
	ld.global.f32 	%f56, [%rd42+4];
	mul.wide.s32 	%rd43, %r18, 4;
	add.s64 	%rd44, %rd37, %rd43;
	ld.global.f32 	%f57, [%rd44];
	fma.rn.f32 	%f67, %f56, %f57, %f55;
	add.s32 	%r39, %r39, 2;
$L__BB0_11:
	and.b32  	%r32, %r19, 1;
	setp.eq.b32 	%p11, %r32, 1;
	not.pred 	%p12, %p11;
	@%p12 bra 	$L__BB0_13;
	add.s32 	%r33, %r39, %r3;
	mul.wide.u32 	%rd45, %r33, 4;
	add.s64 	%rd46, %rd2, %rd45;
	ld.global.f32 	%f58, [%rd46];
	mad.lo.s32 	%r34, %r39, %r18, %r2;
	mul.wide.s32 	%rd47, %r34, 4;
	add.s64 	%rd48, %rd1, %rd47;
	ld.global.f32 	%f59, [%rd48];
	fma.rn.f32 	%f67, %f58, %f59, %f67;
$L__BB0_13:
	mad.lo.s32 	%r35, %r18, %r1, %r2;
	cvta.to.global.u64 	%rd49, %rd6;
	mul.wide.s32 	%rd50, %r35, 4;
	add.s64 	%rd51, %rd49, %rd50;
	st.global.f32 	[%rd51], %f67;
$L__BB0_14:
	ret;

}
	// .globl	_Z3sumPfS_S_i
.visible .entry _Z3sumPfS_S_i(
	.param .u64 .ptr .align 1 _Z3sumPfS_S_i_param_0,
	.param .u64 .ptr .align 1 _Z3sumPfS_S_i_param_1,
	.param .u64 .ptr .align 1 _Z3sumPfS_S_i_param_2,
	.param .u32 _Z3sumPfS_S_i_param_3
)
{
	.reg .pred 	%p<2>;
	.reg .b32 	%r<6>;
	.reg .b32 	%f<4>;
	.reg .b64 	%rd<11>;

	ld.param.u64 	%rd1, [_Z3sumPfS_S_i_param_0];
	ld.param.u64 	%rd2, [_Z3sumPfS_S_i_param_1];
	ld.param.u64 	%rd3, [_Z3sumPfS_S_i_param_2];
	ld.param.u32 	%r2, [_Z3sumPfS_S_i_param_3];
	mov.u32 	%r3, %ctaid.x;
	mov.u32 	%r4, %ntid.x;
	mov.u32 	%r5, %tid.x;
	mad.lo.s32 	%r1, %r3, %r4, %r5;
	setp.ge.s32 	%p1, %r1, %r2;
	@%p1 bra 	$L__BB1_2;
	cvta.to.global.u64 	%rd4, %rd1;
	cvta.to.global.u64 	%rd5, %rd2;
	cvta.to.global.u64 	%rd6, %rd3;
	mul.wide.s32 	%rd7, %r1, 4;
	add.s64 	%rd8, %rd4, %rd7;
	ld.global.f32 	%f1, [%rd8];
	add.s64 	%rd9, %rd5, %rd7;
	ld.global.f32 	%f2, [%rd9];
	add.f32 	%f3, %f1, %f2;
	add.s64 	%rd10, %rd6, %rd7;
	st.global.f32 	[%rd10], %f3;
$L__BB1_2:
	ret;

}


// ===== COMPILED SASS (sm_100) =====

	.target	sm_100

	.elftype	@"ET_EXEC"


//--------------------- .note.nv.tkinfo           --------------------------
	.section	.note.nv.tkinfo,"",@"SHT_NOTE"
	.sectionflags	@"SHF_NOTE_NV_TKINFO"
	.tkinfo
        /*0018*/ 	.word	0x00000002
        /*0030*/ 	.string	""
        /*0030*/ 	.string	"ptxas"
        /*0030*/ 	.string	"Cuda compilation tools, release 13.0, V13.0.88"
        /*0030*/ 	.string	"Build cuda_13.0.r13.0/compiler.36424714_0"
        /*0030*/ 	.string	"-arch sm_100 -m 64 "



//--------------------- .note.nv.cuinfo           --------------------------
	.section	.note.nv.cuinfo,"",@"SHT_NOTE"
	.sectionflags	@"SHF_NOTE_NV_CUINFO"
        /*0018*/ 	.short	0x0002
        /*001a*/ 	.short	0x0064
        /*001c*/ 	.short	0x0082
	.zero		2


//--------------------- .nv.info                  --------------------------
	.section	.nv.info,"",@"SHT_CUDA_INFO"
	.align	4


	//----- nvinfo : EIATTR_REGCOUNT
	.align		4
        /*0000*/ 	.byte	0x04, 0x2f
        /*0002*/ 	.short	(.L_1 - .L_0)
	.align		4
.L_0:
        /*0004*/ 	.word	index@(_Z3dotPfS_S_iii)
        /*0008*/ 	.word	0x00000020


	//----- nvinfo : EIATTR_FRAME_SIZE
	.align		4
.L_1:
        /*000c*/ 	.byte	0x04, 0x11
        /*000e*/ 	.short	(.L_3 - .L_2)
	.align		4
.L_2:
        /*0010*/ 	.word	index@(_Z3dotPfS_S_iii)
        /*0014*/ 	.word	0x00000000


	//----- nvinfo : EIATTR_REGCOUNT
	.align		4
.L_3:
        /*0018*/ 	.byte	0x04, 0x2f
        /*001a*/ 	.short	(.L_5 - .L_4)
	.align		4
.L_4:
        /*001c*/ 	.word	index@(_Z3sumPfS_S_i)
        /*0020*/ 	.word	0x0000000c


	//----- nvinfo : EIATTR_FRAME_SIZE
	.align		4
.L_5:
        /*0024*/ 	.byte	0x04, 0x11
        /*0026*/ 	.short	(.L_7 - .L_6)
	.align		4
.L_6:
        /*0028*/ 	.word	index@(_Z3sumPfS_S_i)
        /*002c*/ 	.word	0x00000000


	//----- nvinfo : EIATTR_MIN_STACK_SIZE
	.align		4
.L_7:
        /*0030*/ 	.byte	0x04, 0x12
        /*0032*/ 	.short	(.L_9 - .L_8)
	.align		4
.L_8:
        /*0034*/ 	.word	index@(_Z3sumPfS_S_i)
        /*0038*/ 	.word	0x00000000


	//----- nvinfo : EIATTR_MIN_STACK_SIZE
	.align		4
.L_9:
        /*003c*/ 	.byte	0x04, 0x12
        /*003e*/ 	.short	(.L_11 - .L_10)
	.align		4
.L_10:
        /*0040*/ 	.word	index@(_Z3dotPfS_S_iii)
        /*0044*/ 	.word	0x00000000
.L_11:


//--------------------- .nv.compat                --------------------------
	.section	.nv.compat,"",@"SHT_CUDA_COMPAT_INFO"
	.align	4
        /*0000*/ 	.byte	0x02, 0x09, 0x00, 0x00, 0x02, 0x02, 0x01, 0x00, 0x02, 0x05, 0x05, 0x00, 0x03, 0x07, 0x01, 0x01
        /*0010*/ 	.byte	0x02, 0x03, 0x00, 0x00, 0x02, 0x06, 0x01, 0x00, 0x04, 0x0b, 0x08, 0x00, 0x09, 0x00, 0x00, 0x00
        /*0020*/ 	.byte	0x00, 0x00, 0x00, 0x00


//--------------------- .nv.info._Z3sumPfS_S_i    --------------------------
	.section	.nv.info._Z3sumPfS_S_i,"",@"SHT_CUDA_INFO"
	.sectionflags	@""
	.align	4


	//----- nvinfo : EIATTR_CUDA_API_VERSION
	.align		4
        /*0000*/ 	.byte	0x04, 0x37
        /*0002*/ 	.short	(.L_13 - .L_12)
.L_12:
        /*0004*/ 	.word	0x00000082


	//----- nvinfo : EIATTR_KPARAM_INFO
	.align		4
.L_13:
        /*0008*/ 	.byte	0x04, 0x17
        /*000a*/ 	.short	(.L_15 - .L_14)
.L_14:
        /*000c*/ 	.word	0x00000000
        /*0010*/ 	.short	0x0003
        /*0012*/ 	.short	0x0018
        /*0014*/ 	.byte	0x00, 0xf0, 0x11, 0x00


	//----- nvinfo : EIATTR_KPARAM_INFO
	.align		4
.L_15:
        /*0018*/ 	.byte	0x04, 0x17
        /*001a*/ 	.short	(.L_17 - .L_16)
.L_16:
        /*001c*/ 	.word	0x00000000
        /*0020*/ 	.short	0x0002
        /*0022*/ 	.short	0x0010
        /*0024*/ 	.byte	0x00, 0xf5, 0x21, 0x00


	//----- nvinfo : EIATTR_KPARAM_INFO
	.align		4
.L_17:
        /*0028*/ 	.byte	0x04, 0x17
        /*002a*/ 	.short	(.L_19 - .L_18)
.L_18:
        /*002c*/ 	.word	0x00000000
        /*0030*/ 	.short	0x0001
        /*0032*/ 	.short	0x0008
        /*0034*/ 	.byte	0x00, 0xf5, 0x21, 0x00


	//----- nvinfo : EIATTR_KPARAM_INFO
	.align		4
.L_19:
        /*0038*/ 	.byte	0x04, 0x17
        /*003a*/ 	.short	(.L_21 - .L_20)
.L_20:
        /*003c*/ 	.word	0x00000000
        /*0040*/ 	.short	0x0000
        /*0042*/ 	.short	0x0000
        /*0044*/ 	.byte	0x00, 0xf5, 0x21, 0x00


	//----- nvinfo : EIATTR_SPARSE_MMA_MASK
	.align		4
.L_21:
        /*0048*/ 	.byte	0x03, 0x50
        /*004a*/ 	.short	0x0000


	//----- nvinfo : EIATTR_MAXREG_COUNT
	.align		4
        /*004c*/ 	.byte	0x03, 0x1b
        /*004e*/ 	.short	0x00ff


	//----- nvinfo : EIATTR_MERCURY_ISA_VERSION
	.align		4
        /*0050*/ 	.byte	0x03, 0x5f
        /*0052*/ 	.short	0x0101


	//----- nvinfo : EIATTR_VRC_CTA_INIT_COUNT
	.align		4
        /*0054*/ 	.byte	0x02, 0x4a
	.zero		1
	.zero		1


	//----- nvinfo : EIATTR_EXIT_INSTR_OFFSETS
	.align		4
        /*0058*/ 	.byte	0x04, 0x1c
        /*005a*/ 	.short	(.L_23 - .L_22)


	//   ....[0]....
.L_22:
        /*005c*/ 	.word	0x00000070


	//   ....[1]....
        /*0060*/ 	.word	0x00000130


	//----- nvinfo : EIATTR_CBANK_PARAM_SIZE
	.align		4
.L_23:
        /*0064*/ 	.byte	0x03, 0x19
        /*0066*/ 	.short	0x001c


	//----- nvinfo : EIATTR_PARAM_CBANK
	.align		4
        /*0068*/ 	.byte	0x04, 0x0a
        /*006a*/ 	.short	(.L_25 - .L_24)
	.align		4
.L_24:
        /*006c*/ 	.word	index@(.nv.constant0._Z3sumPfS_S_i)
        /*0070*/ 	.short	0x0380
        /*0072*/ 	.short	0x001c


	//----- nvinfo : EIATTR_SW_WAR
	.align		4
.L_25:
        /*0074*/ 	.byte	0x04, 0x36
        /*0076*/ 	.short	(.L_27 - .L_26)
.L_26:
        /*0078*/ 	.word	0x00000008
.L_27:


//--------------------- .nv.info._Z3dotPfS_S_iii  --------------------------
	.section	.nv.info._Z3dotPfS_S_iii,"",@"SHT_CUDA_INFO"
	.sectionflags	@""
	.align	4


	//----- nvinfo : EIATTR_CUDA_API_VERSION
	.align		4
        /*0000*/ 	.byte	0x04, 0x37
        /*0002*/ 	.short	(.L_29 - .L_28)
.L_28:
        /*0004*/ 	.word	0x00000082


	//----- nvinfo : EIATTR_KPARAM_INFO
	.align		4
.L_29:
        /*0008*/ 	.byte	0x04, 0x17
        /*000a*/ 	.short	(.L_31 - .L_30)
.L_30:
        /*000c*/ 	.word	0x00000000
        /*0010*/ 	.short	0x0005
        /*0012*/ 	.short	0x0020
        /*0014*/ 	.byte	0x00, 0xf0, 0x11, 0x00


	//----- nvinfo : EIATTR_KPARAM_INFO
	.align		4
.L_31:
        /*0018*/ 	.byte	0x04, 0x17
        /*001a*/ 	.short	(.L_33 - .L_32)
.L_32:
        /*001c*/ 	.word	0x00000000
        /*0020*/ 	.short	0x0004
        /*0022*/ 	.short	0x001c
        /*0024*/ 	.byte	0x00, 0xf0, 0x11, 0x00


	//----- nvinfo : EIATTR_KPARAM_INFO
	.align		4
.L_33:
        /*0028*/ 	.byte	0x04, 0x17
        /*002a*/ 	.short	(.L_35 - .L_34)
.L_34:
        /*002c*/ 	.word	0x00000000
        /*0030*/ 	.short	0x0003
        /*0032*/ 	.short	0x0018
        /*0034*/ 	.byte	0x00, 0xf0, 0x11, 0x00


	//----- nvinfo : EIATTR_KPARAM_INFO
	.align		4
.L_35:
        /*0038*/ 	.byte	0x04, 0x17
        /*003a*/ 	.short	(.L_37 - .L_36)
.L_36:
        /*003c*/ 	.word	0x00000000
        /*0040*/ 	.short	0x0002
        /*0042*/ 	.short	0x0010
        /*0044*/ 	.byte	0x00, 0xf5, 0x21, 0x00


	//----- nvinfo : EIATTR_KPARAM_INFO
	.align		4
.L_37:
        /*0048*/ 	.byte	0x04, 0x17
        /*004a*/ 	.short	(.L_39 - .L_38)
.L_38:
        /*004c*/ 	.word	0x00000000
        /*0050*/ 	.short	0x0001
        /*0052*/ 	.short	0x0008
        /*0054*/ 	.byte	0x00, 0xf5, 0x21, 0x00


	//----- nvinfo : EIATTR_KPARAM_INFO
	.align		4
.L_39:
        /*0058*/ 	.byte	0x04, 0x17
        /*005a*/ 	.short	(.L_41 - .L_40)
.L_40:
        /*005c*/ 	.word	0x00000000
        /*0060*/ 	.short	0x0000
        /*0062*/ 	.short	0x0000
        /*0064*/ 	.byte	0x00, 0xf5, 0x21, 0x00


	//----- nvinfo : EIATTR_SPARSE_MMA_MASK
	.align		4
.L_41:
        /*0068*/ 	.byte	0x03, 0x50
        /*006a*/ 	.short	0x0000


	//----- nvinfo : EIATTR_MAXREG_COUNT
	.align		4
        /*006c*/ 	.byte	0x03, 0x1b
        /*006e*/ 	.short	0x00ff


	//----- nvinfo : EIATTR_MERCURY_ISA_VERSION
	.align		4
        /*0070*/ 	.byte	0x03, 0x5f
        /*0072*/ 	.short	0x0101


	//----- nvinfo : EIATTR_VRC_CTA_INIT_COUNT
	.align		4
        /*0074*/ 	.byte	0x02, 0x4a
	.zero		1
	.zero		1


	//----- nvinfo : EIATTR_EXIT_INSTR_OFFSETS
	.align		4
        /*0078*/ 	.byte	0x04, 0x1c
        /*007a*/ 	.short	(.L_43 - .L_42)


	//   ....[0]....
.L_42:
        /*007c*/ 	.word	0x000000c0


	//   ....[1]....
        /*0080*/ 	.word	0x000008e0


	//----- nvinfo : EIATTR_CBANK_PARAM_SIZE
	.align		4
.L_43:
        /*0084*/ 	.byte	0x03, 0x19
        /*0086*/ 	.short	0x0024


	//----- nvinfo : EIATTR_PARAM_CBANK
	.align		4
        /*0088*/ 	.byte	0x04, 0x0a
        /*008a*/ 	.short	(.L_45 - .L_44)
	.align		4
.L_44:
        /*008c*/ 	.word	index@(.nv.constant0._Z3dotPfS_S_iii)
        /*0090*/ 	.short	0x0380
        /*0092*/ 	.short	0x0024


	//----- nvinfo : EIATTR_SW_WAR
	.align		4
.L_45:
        /*0094*/ 	.byte	0x04, 0x36
        /*0096*/ 	.short	(.L_47 - .L_46)
.L_46:
        /*0098*/ 	.word	0x00000008
.L_47:


//--------------------- .nv.callgraph             --------------------------
	.section	.nv.callgraph,"",@"SHT_CUDA_CALLGRAPH"
	.align	4
	.sectionentsize	8
	.align		4
        /*0000*/ 	.word	0x00000000
	.align		4
        /*0004*/ 	.word	0xffffffff
	.align		4
        /*0008*/ 	.word	0x00000000
	.align		4
        /*000c*/ 	.word	0xfffffffe
	.align		4
        /*0010*/ 	.word	0x00000000
	.align		4
        /*0014*/ 	.word	0xfffffffd
	.align		4
        /*0018*/ 	.word	0x00000000
	.align		4
        /*001c*/ 	.word	0xfffffffc


//--------------------- .text._Z3sumPfS_S_i       --------------------------
	.section	.text._Z3sumPfS_S_i,"ax",@progbits
	.align	128
        .global         _Z3sumPfS_S_i
        .type           _Z3sumPfS_S_i,@function
        .size           _Z3sumPfS_S_i,(.L_x_6 - _Z3sumPfS_S_i)
        .other          _Z3sumPfS_S_i,@"STO_CUDA_ENTRY STV_DEFAULT"
_Z3sumPfS_S_i:
.text._Z3sumPfS_S_i:
[----:B------:R-:W-:Y:S01]  /*0000*/  LDC R1, c[0x0][0x37c] ;  /* 0x0000df00ff017b82 */ /* 0x000fe20000000800 */
[----:B------:R-:W0:Y:S07]  /*0010*/  S2R R0, SR_TID.X ;  /* 0x0000000000007919 */ /* 0x000e2e0000002100 */
[----:B------:R-:W0:Y:S01]  /*0020*/  S2UR UR4, SR_CTAID.X ;  /* 0x00000000000479c3 */ /* 0x000e220000002500 */
[----:B------:R-:W1:Y:S07]  /*0030*/  LDCU UR5, c[0x0][0x398] ;  /* 0x00007300ff0577ac */ /* 0x000e6e0008000800 */
[----:B------:R-:W0:Y:S02]  /*0040*/  LDC R9, c[0x0][0x360] ;  /* 0x0000d800ff097b82 */ /* 0x000e240000000800 */
[----:B0-----:R-:W-:-:S05]  /*0050*/  IMAD R9, R9, UR4, R0 ;  /* 0x0000000409097c24 */ /* 0x001fca000f8e0200 */
[----:B-1----:R-:W-:-:S13]  /*0060*/  ISETP.GE.AND P0, PT, R9, UR5, PT ;  /* 0x0000000509007c0c */ /* 0x002fda000bf06270 */
[----:B------:R-:W-:Y:S05]  /*0070*/  @P0 EXIT ;  /* 0x000000000000094d */ /* 0x000fea0003800000 */
[----:B------:R-:W0:Y:S01]  /*0080*/  LDC.64 R2, c[0x0][0x380] ;  /* 0x0000e000ff027b82 */ /* 0x000e220000000a00 */
[----:B------:R-:W1:Y:S07]  /*0090*/  LDCU.64 UR4, c[0x0][0x358] ;  /* 0x00006b00ff0477ac */ /* 0x000e6e0008000a00 */
[----:B------:R-:W2:Y:S08]  /*00a0*/  LDC.64 R4, c[0x0][0x388] ;  /* 0x0000e200ff047b82 */ /* 0x000eb00000000a00 */
[----:B------:R-:W3:Y:S01]  /*00b0*/  LDC.64 R6, c[0x0][0x390] ;  /* 0x0000e400ff067b82 */ /* 0x000ee20000000a00 */
[----:B0-----:R-:W-:-:S06]  /*00c0*/  IMAD.WIDE R2, R9, 0x4, R2 ;  /* 0x0000000409027825 */ /* 0x001fcc00078e0202 */
[----:B-1----:R-:W4:Y:S01]  /*00d0*/  LDG.E R2, desc[UR4][R2.64] ;  /* 0x0000000402027981 */ /* 0x002f22000c1e1900 */
[----:B--2---:R-:W-:-:S06]  /*00e0*/  IMAD.WIDE R4, R9, 0x4, R4 ;  /* 0x0000000409047825 */ /* 0x004fcc00078e0204 */
[----:B------:R-:W4:Y:S01]  /*00f0*/  LDG.E R5, desc[UR4][R4.64] ;  /* 0x0000000404057981 */ /* 0x000f22000c1e1900 */
[----:B---3--:R-:W-:-:S04]  /*0100*/  IMAD.WIDE R6, R9, 0x4, R6 ;  /* 0x0000000409067825 */ /* 0x008fc800078e0206 */
[----:B----4-:R-:W-:-:S05]  /*0110*/  FADD R9, R2, R5 ;  /* 0x0000000502097221 */ /* 0x010fca0000000000 */
[----:B------:R-:W-:Y:S01]  /*0120*/  STG.E desc[UR4][R6.64], R9 ;  /* 0x0000000906007986 */ /* 0x000fe2000c101904 */
[----:B------:R-:W-:Y:S05]  /*0130*/  EXIT ;  /* 0x000000000000794d */ /* 0x000fea0003800000 */
.L_x_0:
[----:B------:R-:W-:-:S00]  /*0140*/  BRA `(.L_x_0) ;  /* 0xfffffffc00fc7947 */ /* 0x000fc0000383ffff */
[----:B------:R-:W-:-:S00]  /*0150*/  NOP ;  /* 0x0000000000007918 */ /* 0x000fc00000000000 */
        /* <DEDUP_REMOVED lines=10> */
.L_x_6:


//--------------------- .text._Z3dotPfS_S_iii     --------------------------
	.section	.text._Z3dotPfS_S_iii,"ax",@progbits
	.align	128
        .global         _Z3dotPfS_S_iii
        .type           _Z3dotPfS_S_iii,@function
        .size           _Z3dotPfS_S_iii,(.L_x_7 - _Z3dotPfS_S_iii)
        .other          _Z3dotPfS_S_iii,@"STO_CUDA_ENTRY STV_DEFAULT"
_Z3dotPfS_S_iii:
.text._Z3dotPfS_S_iii:
[----:B------:R-:W-:Y:S01]  /*0000*/  LDC R1, c[0x0][0x37c] ;  /* 0x0000df00ff017b82 */ /* 0x000fe20000000800 */
[----:B------:R-:W0:Y:S07]  /*0010*/  S2R R5, SR_TID.X ;  /* 0x0000000000057919 */ /* 0x000e2e0000002100 */
[----:B------:R-:W1:Y:S01]  /*0020*/  LDC R19, c[0x0][0x364] ;  /* 0x0000d900ff137b82 */ /* 0x000e620000000800 */
[----:B------:R-:W1:Y:S07]  /*0030*/  S2R R4, SR_TID.Y ;  /* 0x0000000000047919 */ /* 0x000e6e0000002200 */
[----:B------:R-:W0:Y:S08]  /*0040*/  S2UR UR5, SR_CTAID.X ;  /* 0x00000000000579c3 */ /* 0x000e300000002500 */
[----:B------:R-:W0:Y:S08]  /*0050*/  LDC R0, c[0x0][0x360] ;  /* 0x0000d800ff007b82 */ /* 0x000e300000000800 */
[----:B------:R-:W1:Y:S08]  /*0060*/  S2UR UR4, SR_CTAID.Y ;  /* 0x00000000000479c3 */ /* 0x000e700000002600 */
[----:B------:R-:W2:Y:S01]  /*0070*/  LDC.64 R2, c[0x0][0x398] ;  /* 0x0000e600ff027b82 */ /* 0x000ea20000000a00 */
[----:B0-----:R-:W-:-:S02]  /*0080*/  IMAD R0, R0, UR5, R5 ;  /* 0x0000000500007c24 */ /* 0x001fc4000f8e0205 */
[----:B-1----:R-:W-:-:S03]  /*0090*/  IMAD R19, R19, UR4, R4 ;  /* 0x0000000413137c24 */ /* 0x002fc6000f8e0204 */
[----:B--2---:R-:W-:-:S04]  /*00a0*/  ISETP.GE.AND P0, PT, R0, R3, PT ;  /* 0x000000030000720c */ /* 0x004fc80003f06270 */
[----:B------:R-:W-:-:S13]  /*00b0*/  ISETP.GE.OR P0, PT, R19, R2, P0 ;  /* 0x000000021300720c */ /* 0x000fda0000706670 */
[----:B------:R-:W-:Y:S05]  /*00c0*/  @P0 EXIT ;  /* 0x000000000000094d */ /* 0x000fea0003800000 */
[----:B------:R-:W0:Y:S01]  /*00d0*/  LDC R2, c[0x0][0x3a0] ;  /* 0x0000e800ff027b82 */ /* 0x000e220000000800 */
[----:B------:R-:W1:Y:S01]  /*00e0*/  LDCU.64 UR4, c[0x0][0x358] ;  /* 0x00006b00ff0477ac */ /* 0x000e620008000a00 */
[----:B------:R-:W-:Y:S01]  /*00f0*/  HFMA2 R24, -RZ, RZ, 0, 0 ;  /* 0x00000000ff187431 */ /* 0x000fe200000001ff */
[----:B0-----:R-:W-:-:S13]  /*0100*/  ISETP.GE.AND P0, PT, R2, 0x1, PT ;  /* 0x000000010200780c */ /* 0x001fda0003f06270 */
[----:B-1----:R-:W-:Y:S05]  /*0110*/  @!P0 BRA `(.L_x_1) ;  /* 0x0000000400e08947 */ /* 0x002fea0003800000 */
[C---:B------:R-:W-:Y:S01]  /*0120*/  ISETP.GE.U32.AND P1, PT, R2.reuse, 0x8, PT ;  /* 0x000000080200780c */ /* 0x040fe20003f26070 */
[----:B------:R-:W-:Y:S01]  /*0130*/  IMAD R20, R19, R2, RZ ;  /* 0x0000000213147224 */ /* 0x000fe200078e02ff */
[----:B------:R-:W-:Y:S02]  /*0140*/  LOP3.LUT R27, R2, 0x7, RZ, 0xc0, !PT ;  /* 0x00000007021b7812 */ /* 0x000fe400078ec0ff */
[----:B------:R-:W-:Y:S02]  /*0150*/  MOV R24, RZ ;  /* 0x000000ff00187202 */ /* 0x000fe40000000f00 */
[----:B------:R-:W-:Y:S02]  /*0160*/  ISETP.NE.AND P0, PT, R27, RZ, PT ;  /* 0x000000ff1b00720c */ /* 0x000fe40003f05270 */
[----:B------:R-:W-:-:S05]  /*0170*/  MOV R21, RZ ;  /* 0x000000ff00157202 */ /* 0x000fca0000000f00 */
[----:B------:R-:W-:Y:S06]  /*0180*/  @!P1 BRA `(.L_x_2) ;  /* 0x0000000000c49947 */ /* 0x000fec0003800000 */
[----:B------:R-:W0:Y:S01]  /*0190*/  LDC.64 R4, c[0x0][0x380] ;  /* 0x0000e000ff047b82 */ /* 0x000e220000000a00 */
[----:B------:R-:W-:Y:S02]  /*01a0*/  LOP3.LUT R21, R2, 0x7ffffff8, RZ, 0xc0, !PT ;  /* 0x7ffffff802157812 */ /* 0x000fe400078ec0ff */
[----:B------:R-:W-:Y:S02]  /*01b0*/  MOV R24, RZ ;  /* 0x000000ff00187202 */ /* 0x000fe40000000f00 */
[----:B------:R-:W-:Y:S02]  /*01c0*/  MOV R18, R0 ;  /* 0x0000000000127202 */ /* 0x000fe40000000f00 */
[----:B------:R-:W-:Y:S01]  /*01d0*/  IADD3 R22, PT, PT, -R21, RZ, RZ ;  /* 0x000000ff15167210 */ /* 0x000fe20007ffe1ff */
[----:B0-----:R-:W-:-:S03]  /*01e0*/  IMAD.WIDE.U32 R4, R20, 0x4, R4 ;  /* 0x0000000414047825 */ /* 0x001fc600078e0004 */
[----:B------:R-:W-:-:S04]  /*01f0*/  IADD3 R6, P1, PT, R4, 0x10, RZ ;  /* 0x0000001004067810 */ /* 0x000fc80007f3e0ff */
[----:B------:R-:W-:-:S09]  /*0200*/  IADD3.X R7, PT, PT, RZ, R5, RZ, P1, !PT ;  /* 0x00000005ff077210 */ /* 0x000fd20000ffe4ff */
.L_x_3:
[----:B------:R-:W0:Y:S01]  /*0210*/  LDC.64 R16, c[0x0][0x388] ;  /* 0x0000e200ff107b82 */ /* 0x000e220000000a00 */
[----:B------:R-:W-:Y:S02]  /*0220*/  MOV R4, R6 ;  /* 0x0000000600047202 */ /* 0x000fe40000000f00 */
[----:B------:R-:W-:-:S05]  /*0230*/  MOV R5, R7 ;  /* 0x0000000700057202 */ /* 0x000fca0000000f00 */
[----:B------:R-:W2:Y:S04]  /*0240*/  LDG.E R25, desc[UR4][R4.64+-0x10] ;  /* 0xfffff00404197981 */ /* 0x000ea8000c1e1900 */
[----:B------:R-:W3:Y:S04]  /*0250*/  LDG.E R23, desc[UR4][R4.64+-0xc] ;  /* 0xfffff40404177981 */ /* 0x000ee8000c1e1900 */
[----:B------:R-:W4:Y:S04]  /*0260*/  LDG.E R29, desc[UR4][R4.64+-0x8] ;  /* 0xfffff804041d7981 */ /* 0x000f28000c1e1900 */
[----:B------:R-:W5:Y:S01]  /*0270*/  LDG.E R28, desc[UR4][R4.64+-0x4] ;  /* 0xfffffc04041c7981 */ /* 0x000f62000c1e1900 */
[----:B0-----:R-:W-:-:S05]  /*0280*/  IMAD.WIDE R16, R18, 0x4, R16 ;  /* 0x0000000412107825 */ /* 0x001fca00078e0210 */
[----:B------:R0:W2:Y:S01]  /*0290*/  LDG.E R26, desc[UR4][R16.64] ;  /* 0x00000004101a7981 */ /* 0x0000a2000c1e1900 */
[----:B------:R-:W-:-:S04]  /*02a0*/  IMAD.WIDE R14, R3, 0x4, R16 ;  /* 0x00000004030e7825 */ /* 0x000fc800078e0210 */
[C---:B------:R-:W-:Y:S02]  /*02b0*/  IMAD.WIDE R6, R3.reuse, 0x4, R14 ;  /* 0x0000000403067825 */ /* 0x040fe400078e020e */
[----:B------:R-:W3:Y:S02]  /*02c0*/  LDG.E R14, desc[UR4][R14.64] ;  /* 0x000000040e0e7981 */ /* 0x000ee4000c1e1900 */
[C---:B------:R-:W-:Y:S02]  /*02d0*/  IMAD.WIDE R10, R3.reuse, 0x4, R6 ;  /* 0x00000004030a7825 */ /* 0x040fe400078e0206 */
[----:B------:R-:W4:Y:S02]  /*02e0*/  LDG.E R6, desc[UR4][R6.64] ;  /* 0x0000000406067981 */ /* 0x000f24000c1e1900 */
[C---:B------:R-:W-:Y:S02]  /*02f0*/  IMAD.WIDE R8, R3.reuse, 0x4, R10 ;  /* 0x0000000403087825 */ /* 0x040fe400078e020a */
[----:B------:R-:W5:Y:S02]  /*0300*/  LDG.E R10, desc[UR4][R10.64] ;  /* 0x000000040a0a7981 */ /* 0x000f64000c1e1900 */
[----:B------:R-:W-:-:S02]  /*0310*/  IMAD.WIDE R12, R3, 0x4, R8 ;  /* 0x00000004030c7825 */ /* 0x000fc400078e0208 */
[----:B------:R-:W5:Y:S04]  /*0320*/  LDG.E R7, desc[UR4][R4.64] ;  /* 0x0000000404077981 */ /* 0x000f68000c1e1900 */
[----:B------:R-:W5:Y:S01]  /*0330*/  LDG.E R8, desc[UR4][R8.64] ;  /* 0x0000000408087981 */ /* 0x000f62000c1e1900 */
[----:B0-----:R-:W-:-:S03]  /*0340*/  IMAD.WIDE R16, R3, 0x4, R12 ;  /* 0x0000000403107825 */ /* 0x001fc600078e020c */
[----:B------:R-:W5:Y:S04]  /*0350*/  LDG.E R12, desc[UR4][R12.64] ;  /* 0x000000040c0c7981 */ /* 0x000f68000c1e1900 */
[----:B------:R-:W5:Y:S04]  /*0360*/  LDG.E R15, desc[UR4][R16.64] ;  /* 0x00000004100f7981 */ /* 0x000f68000c1e1900 */
[----:B------:R-:W5:Y:S04]  /*0370*/  LDG.E R9, desc[UR4][R4.64+0x4] ;  /* 0x0000040404097981 */ /* 0x000f68000c1e1900 */
[----:B------:R-:W5:Y:S01]  /*0380*/  LDG.E R11, desc[UR4][R4.64+0xc] ;  /* 0x00000c04040b7981 */ /* 0x000f62000c1e1900 */
[----:B--2---:R-:W-:Y:S01]  /*0390*/  FFMA R26, R25, R26, R24 ;  /* 0x0000001a191a7223 */ /* 0x004fe20000000018 */
[----:B------:R-:W-:-:S02]  /*03a0*/  IMAD.WIDE R24, R3, 0x4, R16 ;  /* 0x0000000403187825 */ /* 0x000fc400078e0210 */
[----:B------:R-:W2:Y:S04]  /*03b0*/  LDG.E R16, desc[UR4][R4.64+0x8] ;  /* 0x0000080404107981 */ /* 0x000ea8000c1e1900 */
[----:B------:R-:W2:Y:S01]  /*03c0*/  LDG.E R24, desc[UR4][R24.64] ;  /* 0x0000000418187981 */ /* 0x000ea2000c1e1900 */
[----:B---3--:R-:W-:Y:S01]  /*03d0*/  FFMA R14, R23, R14, R26 ;  /* 0x0000000e170e7223 */ /* 0x008fe2000000001a */
[----:B------:R-:W-:-:S03]  /*03e0*/  IADD3 R22, PT, PT, R22, 0x8, RZ ;  /* 0x0000000816167810 */ /* 0x000fc60007ffe0ff */
[----:B----4-:R-:W-:Y:S01]  /*03f0*/  FFMA R29, R29, R6, R14 ;  /* 0x000000061d1d7223 */ /* 0x010fe2000000000e */
[----:B------:R-:W-:-:S03]  /*0400*/  ISETP.NE.AND P1, PT, R22, RZ, PT ;  /* 0x000000ff1600720c */ /* 0x000fc60003f25270 */
[----:B-----5:R-:W-:Y:S01]  /*0410*/  FFMA R10, R28, R10, R29 ;  /* 0x0000000a1c0a7223 */ /* 0x020fe2000000001d */
[----:B------:R-:W-:-:S03]  /*0420*/  IADD3 R6, P2, PT, R4, 0x20, RZ ;  /* 0x0000002004067810 */ /* 0x000fc60007f5e0ff */
[----:B------:R-:W-:Y:S01]  /*0430*/  FFMA R8, R7, R8, R10 ;  /* 0x0000000807087223 */ /* 0x000fe2000000000a */
[----:B------:R-:W-:Y:S02]  /*0440*/  IADD3.X R7, PT, PT, RZ, R5, RZ, P2, !PT ;  /* 0x00000005ff077210 */ /* 0x000fe400017fe4ff */
[----:B------:R-:W-:Y:S01]  /*0450*/  LEA R18, R3, R18, 0x3 ;  /* 0x0000001203127211 */ /* 0x000fe200078e18ff */
[----:B------:R-:W-:-:S04]  /*0460*/  FFMA R9, R9, R12, R8 ;  /* 0x0000000c09097223 */ /* 0x000fc80000000008 */
[----:B--2---:R-:W-:-:S04]  /*0470*/  FFMA R16, R16, R15, R9 ;  /* 0x0000000f10107223 */ /* 0x004fc80000000009 */
[----:B------:R-:W-:Y:S01]  /*0480*/  FFMA R24, R11, R24, R16 ;  /* 0x000000180b187223 */ /* 0x000fe20000000010 */
[----:B------:R-:W-:Y:S06]  /*0490*/  @P1 BRA `(.L_x_3) ;  /* 0xfffffffc005c1947 */ /* 0x000fec000383ffff */
.L_x_2:
[----:B------:R-:W-:Y:S05]  /*04a0*/  @!P0 BRA `(.L_x_1) ;  /* 0x0000000000fc8947 */ /* 0x000fea0003800000 */
[----:B------:R-:W-:Y:S02]  /*04b0*/  ISETP.GE.U32.AND P1, PT, R27, 0x4, PT ;  /* 0x000000041b00780c */ /* 0x000fe40003f26070 */
[----:B------:R-:W-:-:S04]  /*04c0*/  LOP3.LUT R16, R2, 0x3, RZ, 0xc0, !PT ;  /* 0x0000000302107812 */ /* 0x000fc800078ec0ff */
[----:B------:R-:W-:-:S07]  /*04d0*/  ISETP.NE.AND P0, PT, R16, RZ, PT ;  /* 0x000000ff1000720c */ /* 0x000fce0003f05270 */
[----:B------:R-:W-:Y:S06]  /*04e0*/  @!P1 BRA `(.L_x_4) ;  /* 0x00000000006c9947 */ /* 0x000fec0003800000 */
[----:B------:R-:W0:Y:S01]  /*04f0*/  LDC.64 R6, c[0x0][0x388] ;  /* 0x0000e200ff067b82 */ /* 0x000e220000000a00 */
[----:B------:R-:W1:Y:S01]  /*0500*/  LDCU.64 UR6, c[0x0][0x380] ;  /* 0x00007000ff0677ac */ /* 0x000e620008000a00 */
[----:B------:R-:W-:Y:S01]  /*0510*/  IMAD R9, R21, R3, R0 ;  /* 0x0000000315097224 */ /* 0x000fe200078e0200 */
[CC--:B------:R-:W-:Y:S02]  /*0520*/  IADD3 R5, PT, PT, R20.reuse, R21.reuse, RZ ;  /* 0x0000001514057210 */ /* 0x0c0fe40007ffe0ff */
[----:B------:R-:W-:-:S03]  /*0530*/  IADD3 R10, P1, PT, R20, R21, RZ ;  /* 0x00000015140a7210 */ /* 0x000fc60007f3e0ff */
[----:B------:R-:W2:Y:S01]  /*0540*/  LDC.64 R14, c[0x0][0x380] ;  /* 0x0000e000ff0e7b82 */ /* 0x000ea20000000a00 */
[----:B0-----:R-:W-:-:S04]  /*0550*/  IMAD.WIDE R6, R9, 0x4, R6 ;  /* 0x0000000409067825 */ /* 0x001fc800078e0206 */
[----:B------:R-:W-:Y:S02]  /*0560*/  IMAD.WIDE R8, R3, 0x4, R6 ;  /* 0x0000000403087825 */ /* 0x000fe400078e0206 */
[----:B------:R-:W3:Y:S02]  /*0570*/  LDG.E R6, desc[UR4][R6.64] ;  /* 0x0000000406067981 */ /* 0x000ee4000c1e1900 */
[----:B--2---:R-:W-:Y:S01]  /*0580*/  IMAD.WIDE.U32 R14, R5, 0x4, R14 ;  /* 0x00000004050e7825 */ /* 0x004fe200078e000e */
[----:B------:R-:W-:Y:S02]  /*0590*/  IADD3.X R5, PT, PT, RZ, RZ, RZ, P1, !PT ;  /* 0x000000ffff057210 */ /* 0x000fe40000ffe4ff */
[----:B-1----:R-:W-:-:S03]  /*05a0*/  LEA R4, P1, R10, UR6, 0x2 ;  /* 0x000000060a047c11 */ /* 0x002fc6000f8210ff */
[----:B------:R-:W3:Y:S01]  /*05b0*/  LDG.E R15, desc[UR4][R14.64] ;  /* 0x000000040e0f7981 */ /* 0x000ee2000c1e1900 */
[----:B------:R-:W-:Y:S01]  /*05c0*/  LEA.HI.X R5, R10, UR7, R5, 0x2, P1 ;  /* 0x000000070a057c11 */ /* 0x000fe200088f1405 */
[C---:B------:R-:W-:Y:S02]  /*05d0*/  IMAD.WIDE R10, R3.reuse, 0x4, R8 ;  /* 0x00000004030a7825 */ /* 0x040fe400078e0208 */
[----:B------:R-:W2:Y:S04]  /*05e0*/  LDG.E R8, desc[UR4][R8.64] ;  /* 0x0000000408087981 */ /* 0x000ea8000c1e1900 */
[----:B------:R-:W2:Y:S01]  /*05f0*/  LDG.E R17, desc[UR4][R4.64+0x4] ;  /* 0x0000040404117981 */ /* 0x000ea2000c1e1900 */
[----:B------:R-:W-:-:S03]  /*0600*/  IMAD.WIDE R12, R3, 0x4, R10 ;  /* 0x00000004030c7825 */ /* 0x000fc600078e020a */
[----:B------:R-:W4:Y:S04]  /*0610*/  LDG.E R22, desc[UR4][R10.64] ;  /* 0x000000040a167981 */ /* 0x000f28000c1e1900 */
[----:B------:R-:W4:Y:S04]  /*0620*/  LDG.E R18, desc[UR4][R4.64+0x8] ;  /* 0x0000080404127981 */ /* 0x000f28000c1e1900 */
[----:B------:R-:W5:Y:S04]  /*0630*/  LDG.E R26, desc[UR4][R4.64+0xc] ;  /* 0x00000c04041a7981 */ /* 0x000f68000c1e1900 */
[----:B------:R-:W5:Y:S01]  /*0640*/  LDG.E R12, desc[UR4][R12.64] ;  /* 0x000000040c0c7981 */ /* 0x000f62000c1e1900 */
[----:B------:R-:W-:Y:S01]  /*0650*/  IADD3 R21, PT, PT, R21, 0x4, RZ ;  /* 0x0000000415157810 */ /* 0x000fe20007ffe0ff */
[----:B---3--:R-:W-:-:S04]  /*0660*/  FFMA R24, R15, R6, R24 ;  /* 0x000000060f187223 */ /* 0x008fc80000000018 */
[----:B--2---:R-:W-:-:S04]  /*0670*/  FFMA R17, R17, R8, R24 ;  /* 0x0000000811117223 */ /* 0x004fc80000000018 */
[----:B----4-:R-:W-:-:S04]  /*0680*/  FFMA R17, R18, R22, R17 ;  /* 0x0000001612117223 */ /* 0x010fc80000000011 */
[----:B-----5:R-:W-:-:S07]  /*0690*/  FFMA R24, R26, R12, R17 ;  /* 0x0000000c1a187223 */ /* 0x020fce0000000011 */
.L_x_4:
[----:B------:R-:W-:Y:S05]  /*06a0*/  @!P0 BRA `(.L_x_1) ;  /* 0x00000000007c8947 */ /* 0x000fea0003800000 */
[----:B------:R-:W-:Y:S01]  /*06b0*/  ISETP.NE.AND P1, PT, R16, 0x1, PT ;  /* 0x000000011000780c */ /* 0x000fe20003f25270 */
[----:B------:R-:W0:Y:S01]  /*06c0*/  LDC.64 R12, c[0x0][0x380] ;  /* 0x0000e000ff0c7b82 */ /* 0x000e220000000a00 */
[----:B------:R-:W-:-:S04]  /*06d0*/  LOP3.LUT R2, R2, 0x1, RZ, 0xc0, !PT ;  /* 0x0000000102027812 */ /* 0x000fc800078ec0ff */
[----:B------:R-:W-:-:S03]  /*06e0*/  ISETP.NE.U32.AND P0, PT, R2, 0x1, PT ;  /* 0x000000010200780c */ /* 0x000fc60003f05070 */
[----:B------:R-:W1:Y:S04]  /*06f0*/  LDC.64 R10, c[0x0][0x388] ;  /* 0x0000e200ff0a7b82 */ /* 0x000e680000000a00 */
[CC--:B------:R-:W-:Y:S02]  /*0700*/  @P1 IADD3 R15, PT, PT, R20.reuse, R21.reuse, RZ ;  /* 0x00000015140f1210 */ /* 0x0c0fe40007ffe0ff */
[----:B------:R-:W-:Y:S02]  /*0710*/  @P1 IADD3 R2, P2, PT, R20, R21, RZ ;  /* 0x0000001514021210 */ /* 0x000fe40007f5e0ff */
[----:B------:R-:W2:Y:S02]  /*0720*/  @P1 LDC.64 R4, c[0x0][0x380] ;  /* 0x0000e000ff041b82 */ /* 0x000ea40000000a00 */
[----:B------:R-:W-:-:S06]  /*0730*/  @P1 IADD3.X R14, PT, PT, RZ, RZ, RZ, P2, !PT ;  /* 0x000000ffff0e1210 */ /* 0x000fcc00017fe4ff */
[----:B------:R-:W3:Y:S01]  /*0740*/  LDC.64 R6, c[0x0][0x380] ;  /* 0x0000e000ff067b82 */ /* 0x000ee20000000a00 */
[----:B0-----:R-:W-:-:S04]  /*0750*/  @P1 IMAD.WIDE.U32 R12, R15, 0x4, R12 ;  /* 0x000000040f0c1825 */ /* 0x001fc800078e000c */
[C---:B------:R-:W-:Y:S01]  /*0760*/  @P1 IMAD R15, R21.reuse, R3, R0 ;  /* 0x00000003150f1224 */ /* 0x040fe200078e0200 */
[----:B------:R-:W-:Y:S01]  /*0770*/  @P1 IADD3 R21, PT, PT, R21, 0x2, RZ ;  /* 0x0000000215151810 */ /* 0x000fe20007ffe0ff */
[----:B------:R-:W4:Y:S01]  /*0780*/  @P1 LDG.E R13, desc[UR4][R12.64] ;  /* 0x000000040c0d1981 */ /* 0x000f22000c1e1900 */
[----:B------:R-:W0:Y:S01]  /*0790*/  LDC.64 R8, c[0x0][0x388] ;  /* 0x0000e200ff087b82 */ /* 0x000e220000000a00 */
[----:B-1----:R-:W-:Y:S01]  /*07a0*/  @P1 IMAD.WIDE R10, R15, 0x4, R10 ;  /* 0x000000040f0a1825 */ /* 0x002fe200078e020a */
[----:B------:R-:W-:Y:S02]  /*07b0*/  @!P0 IADD3 R17, PT, PT, R20, R21, RZ ;  /* 0x0000001514118210 */ /* 0x000fe40007ffe0ff */
[----:B--2---:R-:W-:Y:S01]  /*07c0*/  @P1 LEA R4, P2, R2, R4, 0x2 ;  /* 0x0000000402041211 */ /* 0x004fe200078410ff */
[----:B------:R-:W-:-:S03]  /*07d0*/  @!P0 IMAD R21, R21, R3, R0 ;  /* 0x0000000315158224 */ /* 0x000fc600078e0200 */
[----:B------:R-:W-:Y:S01]  /*07e0*/  @P1 LEA.HI.X R5, R2, R5, R14, 0x2, P2 ;  /* 0x0000000502051211 */ /* 0x000fe200010f140e */
[----:B------:R-:W-:Y:S01]  /*07f0*/  @P1 IMAD.WIDE R14, R3, 0x4, R10 ;  /* 0x00000004030e1825 */ /* 0x000fe200078e020a */
[----:B------:R-:W4:Y:S03]  /*0800*/  @P1 LDG.E R2, desc[UR4][R10.64] ;  /* 0x000000040a021981 */ /* 0x000f26000c1e1900 */
[----:B---3--:R-:W-:Y:S01]  /*0810*/  @!P0 IMAD.WIDE.U32 R6, R17, 0x4, R6 ;  /* 0x0000000411068825 */ /* 0x008fe200078e0006 */
[----:B------:R-:W2:Y:S04]  /*0820*/  @P1 LDG.E R5, desc[UR4][R4.64+0x4] ;  /* 0x0000040404051981 */ /* 0x000ea8000c1e1900 */
[----:B------:R-:W2:Y:S01]  /*0830*/  @P1 LDG.E R14, desc[UR4][R14.64] ;  /* 0x000000040e0e1981 */ /* 0x000ea2000c1e1900 */
[----:B0-----:R-:W-:-:S03]  /*0840*/  @!P0 IMAD.WIDE R8, R21, 0x4, R8 ;  /* 0x0000000415088825 */ /* 0x001fc600078e0208 */
[----:B------:R-:W3:Y:S04]  /*0850*/  @!P0 LDG.E R7, desc[UR4][R6.64] ;  /* 0x0000000406078981 */ /* 0x000ee8000c1e1900 */
[----:B------:R-:W3:Y:S01]  /*0860*/  @!P0 LDG.E R8, desc[UR4][R8.64] ;  /* 0x0000000408088981 */ /* 0x000ee2000c1e1900 */
[----:B----4-:R-:W-:-:S04]  /*0870*/  @P1 FFMA R2, R13, R2, R24 ;  /* 0x000000020d021223 */ /* 0x010fc80000000018 */
[----:B--2---:R-:W-:-:S04]  /*0880*/  @P1 FFMA R24, R5, R14, R2 ;  /* 0x0000000e05181223 */ /* 0x004fc80000000002 */
[----:B---3--:R-:W-:-:S07]  /*0890*/  @!P0 FFMA R24, R7, R8, R24 ;  /* 0x0000000807188223 */ /* 0x008fce0000000018 */
.L_x_1:
[----:B------:R-:W0:Y:S01]  /*08a0*/  LDC.64 R4, c[0x0][0x390] ;  /* 0x0000e400ff047b82 */ /* 0x000e220000000a00 */
[----:B------:R-:W-:-:S04]  /*08b0*/  IMAD R3, R19, R3, R0 ;  /* 0x0000000313037224 */ /* 0x000fc800078e0200 */
[----:B0-----:R-:W-:-:S05]  /*08c0*/  IMAD.WIDE R2, R3, 0x4, R4 ;  /* 0x0000000403027825 */ /* 0x001fca00078e0204 */
[----:B------:R-:W-:Y:S01]  /*08d0*/  STG.E desc[UR4][R2.64], R24 ;  /* 0x0000001802007986 */ /* 0x000fe2000c101904 */
[----:B------:R-:W-:Y:S05]  /*08e0*/  EXIT ;  /* 0x000000000000794d */ /* 0x000fea0003800000 */
.L_x_5:
        /* <DEDUP_REMOVED lines=9> */
.L_x_7:


//--------------------- .nv.shared.reserved.0     --------------------------
	.section	.nv.shared.reserved.0,"aw",@nobits
	.weak		__nv_reservedSMEM_offset_0_alias
	.size		__nv_reservedSMEM_offset_0_alias, 0, 64
	.other		__nv_reservedSMEM_offset_0_alias,@"STO_CUDA_RESERVED_SHARED STV_DEFAULT"
__nv_reservedSMEM_offset_0_alias:
	.zero		0
	.zero		64


//--------------------- .nv.constant0._Z3sumPfS_S_i --------------------------
	.section	.nv.constant0._Z3sumPfS_S_i,"a",@progbits
	.sectionflags	@""
	.align	4
.nv.constant0._Z3sumPfS_S_i:
	.zero		924


//--------------------- .nv.constant0._Z3dotPfS_S_iii --------------------------
	.section	.nv.constant0._Z3dotPfS_S_iii,"a",@progbits
	.sectionflags	@""
	.align	4
.nv.constant0._Z3dotPfS_S_iii:
	.zero		932


//--------------------- SYMBOLS --------------------------

	.type		.nv.reservedSmem.offset0,@object
	.size		.nv.reservedSmem.offset0,0x4
